//
// Generated by NVIDIA NVVM Compiler
//
// Compiler Build ID: CL-36424714
// Cuda compilation tools, release 13.0, V13.0.88
// Based on NVVM 20.0.0
//

.version 9.0
.target sm_100
.address_size 64

	// .globl	_Z12mandelKernelffffPiiiiii

.visible .entry _Z12mandelKernelffffPiiiiii(
	.param .f32 _Z12mandelKernelffffPiiiiii_param_0,
	.param .f32 _Z12mandelKernelffffPiiiiii_param_1,
	.param .f32 _Z12mandelKernelffffPiiiiii_param_2,
	.param .f32 _Z12mandelKernelffffPiiiiii_param_3,
	.param .u64 .ptr .align 1 _Z12mandelKernelffffPiiiiii_param_4,
	.param .u32 _Z12mandelKernelffffPiiiiii_param_5,
	.param .u32 _Z12mandelKernelffffPiiiiii_param_6,
	.param .u32 _Z12mandelKernelffffPiiiiii_param_7,
	.param .u32 _Z12mandelKernelffffPiiiiii_param_8,
	.param .u32 _Z12mandelKernelffffPiiiiii_param_9
)
{
	.reg .pred 	%p<7>;
	.reg .b32 	%r<25>;
	.reg .b32 	%f<26>;
	.reg .b64 	%rd<5>;

	ld.param.f32 	%f9, [_Z12mandelKernelffffPiiiiii_param_0];
	ld.param.f32 	%f10, [_Z12mandelKernelffffPiiiiii_param_1];
	ld.param.f32 	%f11, [_Z12mandelKernelffffPiiiiii_param_2];
	ld.param.f32 	%f12, [_Z12mandelKernelffffPiiiiii_param_3];
	ld.param.u64 	%rd1, [_Z12mandelKernelffffPiiiiii_param_4];
	ld.param.u32 	%r7, [_Z12mandelKernelffffPiiiiii_param_5];
	ld.param.u32 	%r8, [_Z12mandelKernelffffPiiiiii_param_6];
	ld.param.u32 	%r9, [_Z12mandelKernelffffPiiiiii_param_7];
	ld.param.u32 	%r11, [_Z12mandelKernelffffPiiiiii_param_8];
	ld.param.u32 	%r10, [_Z12mandelKernelffffPiiiiii_param_9];
	mov.u32 	%r13, %ctaid.x;
	mov.u32 	%r14, %ntid.x;
	mov.u32 	%r15, %tid.x;
	mad.lo.s32 	%r1, %r13, %r14, %r15;
	mov.u32 	%r16, %ctaid.y;
	mov.u32 	%r17, %ntid.y;
	mov.u32 	%r18, %tid.y;
	mad.lo.s32 	%r19, %r16, %r17, %r18;
	setp.ge.s32 	%p1, %r1, %r7;
	setp.ge.s32 	%p2, %r19, %r11;
	or.pred  	%p3, %p1, %p2;
	@%p3 bra 	$L__BB0_6;
	sub.f32 	%f13, %f9, %f11;
	cvt.rn.f32.s32 	%f14, %r7;
	div.rn.f32 	%f15, %f13, %f14;
	sub.f32 	%f16, %f10, %f12;
	cvt.rn.f32.s32 	%f17, %r8;
	div.rn.f32 	%f18, %f16, %f17;
	cvt.rn.f32.s32 	%f19, %r1;
	fma.rn.f32 	%f1, %f15, %f19, %f11;
	add.s32 	%r21, %r10, %r19;
	cvt.rn.f32.s32 	%f20, %r21;
	fma.rn.f32 	%f2, %f18, %f20, %f12;
	mad.lo.s32 	%r3, %r21, %r7, %r1;
	setp.lt.s32 	%p4, %r9, 1;
	mov.b32 	%r24, 0;
	@%p4 bra 	$L__BB0_5;
	mov.b32 	%r23, 0;
	mov.f32 	%f24, %f2;
	mov.f32 	%f25, %f1;
$L__BB0_3:
	mul.f32 	%f5, %f25, %f25;
	mul.f32 	%f6, %f24, %f24;
	add.f32 	%f21, %f5, %f6;
	setp.gt.f32 	%p5, %f21, 0f40800000;
	mov.u32 	%r24, %r23;
	@%p5 bra 	$L__BB0_5;
	sub.f32 	%f22, %f5, %f6;
	add.f32 	%f23, %f25, %f25;
	add.f32 	%f25, %f1, %f22;
	fma.rn.f32 	%f24, %f23, %f24, %f2;
	add.s32 	%r23, %r23, 1;
	setp.ne.s32 	%p6, %r23, %r9;
	mov.u32 	%r24, %r9;
	@%p6 bra 	$L__BB0_3;
$L__BB0_5:
	cvta.to.global.u64 	%rd2, %rd1;
	mul.wide.s32 	%rd3, %r3, 4;
	add.s64 	%rd4, %rd2, %rd3;
	st.global.u32 	[%rd4], %r24;
$L__BB0_6:
	ret;

}


// ===== COMPILED SASS (sm_100) =====

	.target	sm_100

	.elftype	@"ET_EXEC"


//--------------------- .note.nv.tkinfo           --------------------------
	.section	.note.nv.tkinfo,"",@"SHT_NOTE"
	.sectionflags	@"SHF_NOTE_NV_TKINFO"
	.tkinfo
        /*0018*/ 	.word	0x00000002
        /*0030*/ 	.string	""
        /*0030*/ 	.string	"ptxas"
        /*0030*/ 	.string	"Cuda compilation tools, release 13.0, V13.0.88"
        /*0030*/ 	.string	"Build cuda_13.0.r13.0/compiler.36424714_0"
        /*0030*/ 	.string	"-arch sm_100 -m 64 "



//--------------------- .note.nv.cuinfo           --------------------------
	.section	.note.nv.cuinfo,"",@"SHT_NOTE"
	.sectionflags	@"SHF_NOTE_NV_CUINFO"
        /*0018*/ 	.short	0x0002
        /*001a*/ 	.short	0x0064
        /*001c*/ 	.short	0x0082
	.zero		2


//--------------------- .nv.info                  --------------------------
	.section	.nv.info,"",@"SHT_CUDA_INFO"
	.align	4


	//----- nvinfo : EIATTR_REGCOUNT
	.align		4
        /*0000*/ 	.byte	0x04, 0x2f
        /*0002*/ 	.short	(.L_1 - .L_0)
	.align		4
.L_0:
        /*0004*/ 	.word	index@(_Z12mandelKernelffffPiiiiii)
        /*0008*/ 	.word	0x00000011


	//----- nvinfo : EIATTR_FRAME_SIZE
	.align		4
.L_1:
        /*000c*/ 	.byte	0x04, 0x11
        /*000e*/ 	.short	(.L_3 - .L_2)
	.align		4
.L_2:
        /*0010*/ 	.word	index@($__internal_0_$__cuda_sm3x_div_rn_noftz_f32_slowpath)
        /*0014*/ 	.word	0x00000000


	//----- nvinfo : EIATTR_FRAME_SIZE
	.align		4
.L_3:
        /*0018*/ 	.byte	0x04, 0x11
        /*001a*/ 	.short	(.L_5 - .L_4)
	.align		4
.L_4:
        /*001c*/ 	.word	index@(_Z12mandelKernelffffPiiiiii)
        /*0020*/ 	.word	0x00000000


	//----- nvinfo : EIATTR_MIN_STACK_SIZE
	.align		4
.L_5:
        /*0024*/ 	.byte	0x04, 0x12
        /*0026*/ 	.short	(.L_7 - .L_6)
	.align		4
.L_6:
        /*0028*/ 	.word	index@(_Z12mandelKernelffffPiiiiii)
        /*002c*/ 	.word	0x00000000
.L_7:


//--------------------- .nv.compat                --------------------------
	.section	.nv.compat,"",@"SHT_CUDA_COMPAT_INFO"
	.align	4
        /*0000*/ 	.byte	0x02, 0x09, 0x00, 0x00, 0x02, 0x02, 0x01, 0x00, 0x02, 0x05, 0x05, 0x00, 0x03, 0x07, 0x01, 0x01
        /*0010*/ 	.byte	0x02, 0x03, 0x00, 0x00, 0x02, 0x06, 0x01, 0x00, 0x04, 0x0b, 0x08, 0x00, 0x01, 0x00, 0x00, 0x00
        /*0020*/ 	.byte	0x00, 0x00, 0x00, 0x00


//--------------------- .nv.info._Z12mandelKernelffffPiiiiii --------------------------
	.section	.nv.info._Z12mandelKernelffffPiiiiii,"",@"SHT_CUDA_INFO"
	.sectionflags	@""
	.align	4


	//----- nvinfo : EIATTR_CUDA_API_VERSION
	.align		4
        /*0000*/ 	.byte	0x04, 0x37
        /*0002*/ 	.short	(.L_9 - .L_8)
.L_8:
        /*0004*/ 	.word	0x00000082


	//----- nvinfo : EIATTR_KPARAM_INFO
	.align		4
.L_9:
        /*0008*/ 	.byte	0x04, 0x17
        /*000a*/ 	.short	(.L_11 - .L_10)
.L_10:
        /*000c*/ 	.word	0x00000000
        /*0010*/ 	.short	0x0009
        /*0012*/ 	.short	0x0028
        /*0014*/ 	.byte	0x00, 0xf0, 0x11, 0x00


	//----- nvinfo : EIATTR_KPARAM_INFO
	.align		4
.L_11:
        /*0018*/ 	.byte	0x04, 0x17
        /*001a*/ 	.short	(.L_13 - .L_12)
.L_12:
        /*001c*/ 	.word	0x00000000
        /*0020*/ 	.short	0x0008
        /*0022*/ 	.short	0x0024
        /*0024*/ 	.byte	0x00, 0xf0, 0x11, 0x00


	//----- nvinfo : EIATTR_KPARAM_INFO
	.align		4
.L_13:
        /*0028*/ 	.byte	0x04, 0x17
        /*002a*/ 	.short	(.L_15 - .L_14)
.L_14:
        /*002c*/ 	.word	0x00000000
        /*0030*/ 	.short	0x0007
        /*0032*/ 	.short	0x0020
        /*0034*/ 	.byte	0x00, 0xf0, 0x11, 0x00


	//----- nvinfo : EIATTR_KPARAM_INFO
	.align		4
.L_15:
        /*0038*/ 	.byte	0x04, 0x17
        /*003a*/ 	.short	(.L_17 - .L_16)
.L_16:
        /*003c*/ 	.word	0x00000000
        /*0040*/ 	.short	0x0006
        /*0042*/ 	.short	0x001c
        /*0044*/ 	.byte	0x00, 0xf0, 0x11, 0x00


	//----- nvinfo : EIATTR_KPARAM_INFO
	.align		4
.L_17:
        /*0048*/ 	.byte	0x04, 0x17
        /*004a*/ 	.short	(.L_19 - .L_18)
.L_18:
        /*004c*/ 	.word	0x00000000
        /*0050*/ 	.short	0x0005
        /*0052*/ 	.short	0x0018
        /*0054*/ 	.byte	0x00, 0xf0, 0x11, 0x00


	//----- nvinfo : EIATTR_KPARAM_INFO
	.align		4
.L_19:
        /*0058*/ 	.byte	0x04, 0x17
        /*005a*/ 	.short	(.L_21 - .L_20)
.L_20:
        /*005c*/ 	.word	0x00000000
        /*0060*/ 	.short	0x0004
        /*0062*/ 	.short	0x0010
        /*0064*/ 	.byte	0x00, 0xf5, 0x21, 0x00


	//----- nvinfo : EIATTR_KPARAM_INFO
	.align		4
.L_21:
        /*0068*/ 	.byte	0x04, 0x17
        /*006a*/ 	.short	(.L_23 - .L_22)
.L_22:
        /*006c*/ 	.word	0x00000000
        /*0070*/ 	.short	0x0003
        /*0072*/ 	.short	0x000c
        /*0074*/ 	.byte	0x00, 0xf0, 0x11, 0x00


	//----- nvinfo : EIATTR_KPARAM_INFO
	.align		4
.L_23:
        /*0078*/ 	.byte	0x04, 0x17
        /*007a*/ 	.short	(.L_25 - .L_24)
.L_24:
        /*007c*/ 	.word	0x00000000
        /*0080*/ 	.short	0x0002
        /*0082*/ 	.short	0x0008
        /*0084*/ 	.byte	0x00, 0xf0, 0x11, 0x00


	//----- nvinfo : EIATTR_KPARAM_INFO
	.align		4
.L_25:
        /*0088*/ 	.byte	0x04, 0x17
        /*008a*/ 	.short	(.L_27 - .L_26)
.L_26:
        /*008c*/ 	.word	0x00000000
        /*0090*/ 	.short	0x0001
        /*0092*/ 	.short	0x0004
        /*0094*/ 	.byte	0x00, 0xf0, 0x11, 0x00


	//----- nvinfo : EIATTR_KPARAM_INFO
	.align		4
.L_27:
        /*0098*/ 	.byte	0x04, 0x17
        /*009a*/ 	.short	(.L_29 - .L_28)
.L_28:
        /*009c*/ 	.word	0x00000000
        /*00a0*/ 	.short	0x0000
        /*00a2*/ 	.short	0x0000
        /*00a4*/ 	.byte	0x00, 0xf0, 0x11, 0x00


	//----- nvinfo : EIATTR_SPARSE_MMA_MASK
	.align		4
.L_29:
        /*00a8*/ 	.byte	0x03, 0x50
        /*00aa*/ 	.short	0x0000


	//----- nvinfo : EIATTR_MAXREG_COUNT
	.align		4
        /*00ac*/ 	.byte	0x03, 0x1b
        /*00ae*/ 	.short	0x00ff


	//----- nvinfo : EIATTR_MERCURY_ISA_VERSION
	.align		4
        /*00b0*/ 	.byte	0x03, 0x5f
        /*00b2*/ 	.short	0x0101


	//----- nvinfo : EIATTR_VRC_CTA_INIT_COUNT
	.align		4
        /*00b4*/ 	.byte	0x02, 0x4a
	.zero		1
	.zero		1


	//----- nvinfo : EIATTR_EXIT_INSTR_OFFSETS
	.align		4
        /*00b8*/ 	.byte	0x04, 0x1c
        /*00ba*/ 	.short	(.L_31 - .L_30)


	//   ....[0]....
.L_30:
        /*00bc*/ 	.word	0x000000d0


	//   ....[1]....
        /*00c0*/ 	.word	0x00000520


	//----- nvinfo : EIATTR_CRS_STACK_SIZE
	.align		4
.L_31:
        /*00c4*/ 	.byte	0x04, 0x1e
        /*00c6*/ 	.short	(.L_33 - .L_32)
.L_32:
        /*00c8*/ 	.word	0x00000000


	//----- nvinfo : EIATTR_CBANK_PARAM_SIZE
	.align		4
.L_33:
        /*00cc*/ 	.byte	0x03, 0x19
        /*00ce*/ 	.short	0x002c


	//----- nvinfo : EIATTR_PARAM_CBANK
	.align		4
        /*00d0*/ 	.byte	0x04, 0x0a
        /*00d2*/ 	.short	(.L_35 - .L_34)
	.align		4
.L_34:
        /*00d4*/ 	.word	index@(.nv.constant0._Z12mandelKernelffffPiiiiii)
        /*00d8*/ 	.short	0x0380
        /*00da*/ 	.short	0x002c


	//----- nvinfo : EIATTR_SW_WAR
	.align		4
.L_35:
        /*00dc*/ 	.byte	0x04, 0x36
        /*00de*/ 	.short	(.L_37 - .L_36)
.L_36:
        /*00e0*/ 	.word	0x00000008
.L_37:


//--------------------- .nv.callgraph             --------------------------
	.section	.nv.callgraph,"",@"SHT_CUDA_CALLGRAPH"
	.align	4
	.sectionentsize	8
	.align		4
        /*0000*/ 	.word	0x00000000
	.align		4
        /*0004*/ 	.word	0xffffffff
	.align		4
        /*0008*/ 	.word	0x00000000
	.align		4
        /*000c*/ 	.word	0xfffffffe
	.align		4
        /*0010*/ 	.word	0x00000000
	.align		4
        /*0014*/ 	.word	0xfffffffd
	.align		4
        /*0018*/ 	.word	0x00000000
	.align		4
        /*001c*/ 	.word	0xfffffffc


//--------------------- .text._Z12mandelKernelffffPiiiiii --------------------------
	.section	.text._Z12mandelKernelffffPiiiiii,"ax",@progbits
	.align	128
        .global         _Z12mandelKernelffffPiiiiii
        .type           _Z12mandelKernelffffPiiiiii,@function
        .size           _Z12mandelKernelffffPiiiiii,(.L_x_14 - _Z12mandelKernelffffPiiiiii)
        .other          _Z12mandelKernelffffPiiiiii,@"STO_CUDA_ENTRY STV_DEFAULT"
_Z12mandelKernelffffPiiiiii:
.text._Z12mandelKernelffffPiiiiii:
[----:B------:R-:W-:Y:S01]  /*0000*/  LDC R1, c[0x0][0x37c] ;  /* 0x0000df00ff017b82 */ /* 0x000fe20000000800 */
[----:B------:R-:W0:Y:S07]  /*0010*/  S2R R5, SR_TID.Y ;  /* 0x0000000000057919 */ /* 0x000e2e0000002200 */
[----:B------:R-:W1:Y:S01]  /*0020*/  LDC R2, c[0x0][0x360] ;  /* 0x0000d800ff027b82 */ /* 0x000e620000000800 */
[----:B------:R-:W2:Y:S01]  /*0030*/  LDCU UR6, c[0x0][0x3a4] ;  /* 0x00007480ff0677ac */ /* 0x000ea20008000800 */
[----:B------:R-:W1:Y:S01]  /*0040*/  S2R R3, SR_TID.X ;  /* 0x0000000000037919 */ /* 0x000e620000002100 */
[----:B------:R-:W3:Y:S05]  /*0050*/  LDCU UR7, c[0x0][0x398] ;  /* 0x00007300ff0777ac */ /* 0x000eea0008000800 */
[----:B------:R-:W0:Y:S08]  /*0060*/  S2UR UR5, SR_CTAID.Y ;  /* 0x00000000000579c3 */ /* 0x000e300000002600 */
[----:B------:R-:W0:Y:S08]  /*0070*/  LDC R4, c[0x0][0x364] ;  /* 0x0000d900ff047b82 */ /* 0x000e300000000800 */
[----:B------:R-:W1:Y:S01]  /*0080*/  S2UR UR4, SR_CTAID.X ;  /* 0x00000000000479c3 */ /* 0x000e620000002500 */
[----:B0-----:R-:W-:-:S05]  /*0090*/  IMAD R4, R4, UR5, R5 ;  /* 0x0000000504047c24 */ /* 0x001fca000f8e0205 */
[----:B--2---:R-:W-:Y:S01]  /*00a0*/  ISETP.GE.AND P0, PT, R4, UR6, PT ;  /* 0x0000000604007c0c */ /* 0x004fe2000bf06270 */
[----:B-1----:R-:W-:-:S05]  /*00b0*/  IMAD R2, R2, UR4, R3 ;  /* 0x0000000402027c24 */ /* 0x002fca000f8e0203 */
[----:B---3--:R-:W-:-:S13]  /*00c0*/  ISETP.GE.OR P0, PT, R2, UR7, P0 ;  /* 0x0000000702007c0c */ /* 0x008fda0008706670 */
[----:B------:R-:W-:Y:S05]  /*00d0*/  @P0 EXIT ;  /* 0x000000000000094d */ /* 0x000fea0003800000 */
[----:B------:R-:W0:Y:S01]  /*00e0*/  LDC R0, c[0x0][0x388] ;  /* 0x0000e200ff007b82 */ /* 0x000e220000000800 */
[----:B------:R-:W0:Y:S01]  /*00f0*/  LDCU UR4, c[0x0][0x380] ;  /* 0x00007000ff0477ac */ /* 0x000e220008000800 */
[----:B------:R-:W-:-:S04]  /*0100*/  I2FP.F32.S32 R3, UR7 ;  /* 0x0000000700037c45 */ /* 0x000fc80008201400 */
[----:B------:R-:W1:Y:S02]  /*0110*/  MUFU.RCP R6, R3 ;  /* 0x0000000300067308 */ /* 0x000e640000001000 */
[----:B-1----:R-:W-:Y:S01]  /*0120*/  FFMA R5, -R3, R6, 1 ;  /* 0x3f80000003057423 */ /* 0x002fe20000000106 */
[----:B0-----:R-:W-:-:S03]  /*0130*/  FADD R0, -R0, UR4 ;  /* 0x0000000400007e21 */ /* 0x001fc60008000100 */
[----:B------:R-:W-:Y:S02]  /*0140*/  FFMA R5, R6, R5, R6 ;  /* 0x0000000506057223 */ /* 0x000fe40000000006 */
[----:B------:R-:W0:Y:S02]  /*0150*/  FCHK P0, R0, R3 ;  /* 0x0000000300007302 */ /* 0x000e240000000000 */
[----:B------:R-:W-:-:S04]  /*0160*/  FFMA R6, R0, R5, RZ ;  /* 0x0000000500067223 */ /* 0x000fc800000000ff */
[----:B------:R-:W-:-:S04]  /*0170*/  FFMA R7, -R3, R6, R0 ;  /* 0x0000000603077223 */ /* 0x000fc80000000100 */
[----:B------:R-:W-:Y:S01]  /*0180*/  FFMA R5, R5, R7, R6 ;  /* 0x0000000705057223 */ /* 0x000fe20000000006 */
[----:B0-----:R-:W-:Y:S06]  /*0190*/  @!P0 BRA `(.L_x_0) ;  /* 0x00000000000c8947 */ /* 0x001fec0003800000 */
[----:B------:R-:W-:-:S07]  /*01a0*/  MOV R6, 0x1c0 ;  /* 0x000001c000067802 */ /* 0x000fce0000000f00 */
[----:B------:R-:W-:Y:S05]  /*01b0*/  CALL.REL.NOINC `($__internal_0_$__cuda_sm3x_div_rn_noftz_f32_slowpath) ;  /* 0x0000000000dc7944 */ /* 0x000fea0003c00000 */
[----:B------:R-:W-:-:S07]  /*01c0*/  IMAD.MOV.U32 R5, RZ, RZ, R0 ;  /* 0x000000ffff057224 */ /* 0x000fce00078e0000 */
.L_x_0:
[----:B------:R-:W0:Y:S01]  /*01d0*/  LDCU UR4, c[0x0][0x39c] ;  /* 0x00007380ff0477ac */ /* 0x000e220008000800 */
[----:B------:R-:W1:Y:S01]  /*01e0*/  LDC R0, c[0x0][0x38c] ;  /* 0x0000e300ff007b82 */ /* 0x000e620000000800 */
[----:B0-----:R-:W-:Y:S01]  /*01f0*/  I2FP.F32.S32 R3, UR4 ;  /* 0x0000000400037c45 */ /* 0x001fe20008201400 */
[----:B------:R-:W1:Y:S03]  /*0200*/  LDCU UR4, c[0x0][0x384] ;  /* 0x00007080ff0477ac */ /* 0x000e660008000800 */
[----:B------:R-:W0:Y:S01]  /*0210*/  MUFU.RCP R6, R3 ;  /* 0x0000000300067308 */ /* 0x000e220000001000 */
[----:B-1----:R-:W-:Y:S01]  /*0220*/  FADD R0, -R0, UR4 ;  /* 0x0000000400007e21 */ /* 0x002fe20008000100 */
[----:B0-----:R-:W-:-:S06]  /*0230*/  FFMA R7, -R3, R6, 1 ;  /* 0x3f80000003077423 */ /* 0x001fcc0000000106 */
[----:B------:R-:W0:Y:S01]  /*0240*/  FCHK P0, R0, R3 ;  /* 0x0000000300007302 */ /* 0x000e220000000000 */
[----:B------:R-:W-:-:S04]  /*0250*/  FFMA R7, R6, R7, R6 ;  /* 0x0000000706077223 */ /* 0x000fc80000000006 */
[----:B------:R-:W-:-:S04]  /*0260*/  FFMA R6, R0, R7, RZ ;  /* 0x0000000700067223 */ /* 0x000fc800000000ff */
[----:B------:R-:W-:-:S04]  /*0270*/  FFMA R8, -R3, R6, R0 ;  /* 0x0000000603087223 */ /* 0x000fc80000000100 */
[----:B------:R-:W-:Y:S01]  /*0280*/  FFMA R6, R7, R8, R6 ;  /* 0x0000000807067223 */ /* 0x000fe20000000006 */
[----:B0-----:R-:W-:Y:S06]  /*0290*/  @!P0 BRA `(.L_x_1) ;  /* 0x00000000000c8947 */ /* 0x001fec0003800000 */
[----:B------:R-:W-:-:S07]  /*02a0*/  MOV R6, 0x2c0 ;  /* 0x000002c000067802 */ /* 0x000fce0000000f00 */
[----:B------:R-:W-:Y:S05]  /*02b0*/  CALL.REL.NOINC `($__internal_0_$__cuda_sm3x_div_rn_noftz_f32_slowpath) ;  /* 0x00000000009c7944 */ /* 0x000fea0003c00000 */
[----:B------:R-:W-:-:S07]  /*02c0*/  IMAD.MOV.U32 R6, RZ, RZ, R0 ;  /* 0x000000ffff067224 */ /* 0x000fce00078e0000 */
.L_x_1:
[----:B------:R-:W0:Y:S01]  /*02d0*/  LDCU UR6, c[0x0][0x3a8] ;  /* 0x00007500ff0677ac */ /* 0x000e220008000800 */
[----:B------:R-:W-:Y:S01]  /*02e0*/  I2FP.F32.S32 R0, R2 ;  /* 0x0000000200007245 */ /* 0x000fe20000201400 */
[----:B------:R-:W1:Y:S01]  /*02f0*/  LDCU UR7, c[0x0][0x3a0] ;  /* 0x00007400ff0777ac */ /* 0x000e620008000800 */
[----:B------:R-:W2:Y:S01]  /*0300*/  LDCU.64 UR8, c[0x0][0x388] ;  /* 0x00007100ff0877ac */ /* 0x000ea20008000a00 */
[----:B------:R-:W3:Y:S01]  /*0310*/  LDCU UR10, c[0x0][0x398] ;  /* 0x00007300ff0a77ac */ /* 0x000ee20008000800 */
[----:B------:R-:W4:Y:S01]  /*0320*/  LDCU.64 UR4, c[0x0][0x358] ;  /* 0x00006b00ff0477ac */ /* 0x000f220008000a00 */
[----:B0-----:R-:W-:Y:S01]  /*0330*/  VIADD R3, R4, UR6 ;  /* 0x0000000604037c36 */ /* 0x001fe20008000000 */
[----:B-1----:R-:W-:-:S04]  /*0340*/  UISETP.GE.AND UP0, UPT, UR7, 0x1, UPT ;  /* 0x000000010700788c */ /* 0x002fc8000bf06270 */
[----:B------:R-:W-:Y:S01]  /*0350*/  I2FP.F32.S32 R7, R3 ;  /* 0x0000000300077245 */ /* 0x000fe20000201400 */
[----:B--2---:R-:W-:-:S04]  /*0360*/  FFMA R9, R0, R5, UR8 ;  /* 0x0000000800097e23 */ /* 0x004fc80008000005 */
[----:B------:R-:W-:Y:S01]  /*0370*/  FFMA R6, R7, R6, UR9 ;  /* 0x0000000907067e23 */ /* 0x000fe20008000006 */
[----:B------:R-:W-:Y:S02]  /*0380*/  IMAD.MOV.U32 R7, RZ, RZ, RZ ;  /* 0x000000ffff077224 */ /* 0x000fe400078e00ff */
[----:B---3--:R-:W-:Y:S01]  /*0390*/  IMAD R5, R3, UR10, R2 ;  /* 0x0000000a03057c24 */ /* 0x008fe2000f8e0202 */
[----:B----4-:R-:W-:Y:S06]  /*03a0*/  BRA.U !UP0, `(.L_x_2) ;  /* 0x0000000108507547 */ /* 0x010fec000b800000 */
[----:B------:R-:W-:Y:S01]  /*03b0*/  BSSY.RECONVERGENT B0, `(.L_x_2) ;  /* 0x0000013000007945 */ /* 0x000fe20003800200 */
[----:B------:R-:W-:Y:S01]  /*03c0*/  IMAD.MOV.U32 R7, RZ, RZ, RZ ;  /* 0x000000ffff077224 */ /* 0x000fe200078e00ff */
[----:B------:R-:W-:Y:S01]  /*03d0*/  MOV R0, R6 ;  /* 0x0000000600007202 */ /* 0x000fe20000000f00 */
[----:B------:R-:W-:Y:S01]  /*03e0*/  IMAD.MOV.U32 R2, RZ, RZ, R9 ;  /* 0x000000ffff027224 */ /* 0x000fe200078e0009 */
[----:B------:R-:W0:Y:S01]  /*03f0*/  LDCU UR6, c[0x0][0x3a0] ;  /* 0x00007400ff0677ac */ /* 0x000e220008000800 */
[----:B------:R-:W1:Y:S05]  /*0400*/  LDCU UR7, c[0x0][0x3a0] ;  /* 0x00007400ff0777ac */ /* 0x000e6a0008000800 */
.L_x_4:
[----:B------:R-:W-:Y:S01]  /*0410*/  FMUL R4, R2, R2 ;  /* 0x0000000202047220 */ /* 0x000fe20000400000 */
[----:B------:R-:W-:-:S04]  /*0420*/  FMUL R11, R0, R0 ;  /* 0x00000000000b7220 */ /* 0x000fc80000400000 */
[----:B------:R-:W-:-:S05]  /*0430*/  FADD R3, R4, R11 ;  /* 0x0000000b04037221 */ /* 0x000fca0000000000 */
[----:B------:R-:W-:-:S13]  /*0440*/  FSETP.GT.AND P0, PT, R3, 4, PT ;  /* 0x408000000300780b */ /* 0x000fda0003f04000 */
[----:B------:R-:W-:Y:S05]  /*0450*/  @P0 BRA `(.L_x_3) ;  /* 0x0000000000200947 */ /* 0x000fea0003800000 */
[----:B------:R-:W-:Y:S02]  /*0460*/  VIADD R7, R7, 0x1 ;  /* 0x0000000107077836 */ /* 0x000fe40000000000 */
[----:B------:R-:W-:Y:S01]  /*0470*/  FADD R3, R2, R2 ;  /* 0x0000000202037221 */ /* 0x000fe20000000000 */
[----:B------:R-:W-:Y:S02]  /*0480*/  FADD R2, R4, -R11 ;  /* 0x8000000b04027221 */ /* 0x000fe40000000000 */
[----:B-1----:R-:W-:Y:S01]  /*0490*/  ISETP.NE.AND P0, PT, R7, UR7, PT ;  /* 0x0000000707007c0c */ /* 0x002fe2000bf05270 */
[----:B------:R-:W-:Y:S01]  /*04a0*/  FFMA R0, R3, R0, R6 ;  /* 0x0000000003007223 */ /* 0x000fe20000000006 */
[----:B------:R-:W-:-:S11]  /*04b0*/  FADD R2, R9, R2 ;  /* 0x0000000209027221 */ /* 0x000fd60000000000 */
[----:B------:R-:W-:Y:S05]  /*04c0*/  @P0 BRA `(.L_x_4) ;  /* 0xfffffffc00d00947 */ /* 0x000fea000383ffff */
[----:B0-----:R-:W-:-:S07]  /*04d0*/  IMAD.U32 R7, RZ, RZ, UR6 ;  /* 0x00000006ff077e24 */ /* 0x001fce000f8e00ff */
.L_x_3:
[----:B01----:R-:W-:Y:S05]  /*04e0*/  BSYNC.RECONVERGENT B0 ;  /* 0x0000000000007941 */ /* 0x003fea0003800200 */
.L_x_2:
[----:B------:R-:W0:Y:S02]  /*04f0*/  LDC.64 R2, c[0x0][0x390] ;  /* 0x0000e400ff027b82 */ /* 0x000e240000000a00 */
[----:B0-----:R-:W-:-:S05]  /*0500*/  IMAD.WIDE R2, R5, 0x4, R2 ;  /* 0x0000000405027825 */ /* 0x001fca00078e0202 */
[----:B------:R-:W-:Y:S01]  /*0510*/  STG.E desc[UR4][R2.64], R7 ;  /* 0x0000000702007986 */ /* 0x000fe2000c101904 */
[----:B------:R-:W-:Y:S05]  /*0520*/  EXIT ;  /* 0x000000000000794d */ /* 0x000fea0003800000 */
        .weak           $__internal_0_$__cuda_sm3x_div_rn_noftz_f32_slowpath
        .type           $__internal_0_$__cuda_sm3x_div_rn_noftz_f32_slowpath,@function
        .size           $__internal_0_$__cuda_sm3x_div_rn_noftz_f32_slowpath,(.L_x_14 - $__internal_0_$__cuda_sm3x_div_rn_noftz_f32_slowpath)
$__internal_0_$__cuda_sm3x_div_rn_noftz_f32_slowpath:
[----:B------:R-:W-:Y:S02]  /*0530*/  SHF.R.U32.HI R8, RZ, 0x17, R3 ;  /* 0x00000017ff087819 */ /* 0x000fe40000011603 */
[----:B------:R-:W-:Y:S02]  /*0540*/  SHF.R.U32.HI R7, RZ, 0x17, R0 ;  /* 0x00000017ff077819 */ /* 0x000fe40000011600 */
[----:B------:R-:W-:Y:S02]  /*0550*/  LOP3.LUT R12, R8, 0xff, RZ, 0xc0, !PT ;  /* 0x000000ff080c7812 */ /* 0x000fe400078ec0ff */
[----:B------:R-:W-:-:S03]  /*0560*/  LOP3.LUT R10, R7, 0xff, RZ, 0xc0, !PT ;  /* 0x000000ff070a7812 */ /* 0x000fc600078ec0ff */
[----:B------:R-:W-:Y:S01]  /*0570*/  VIADD R9, R12, 0xffffffff ;  /* 0xffffffff0c097836 */ /* 0x000fe20000000000 */
[----:B------:R-:W-:-:S04]  /*0580*/  IADD3 R8, PT, PT, R10, -0x1, RZ ;  /* 0xffffffff0a087810 */ /* 0x000fc80007ffe0ff */
[----:B------:R-:W-:-:S04]  /*0590*/  ISETP.GT.U32.AND P0, PT, R9, 0xfd, PT ;  /* 0x000000fd0900780c */ /* 0x000fc80003f04070 */
[----:B------:R-:W-:-:S13]  /*05a0*/  ISETP.GT.U32.OR P0, PT, R8, 0xfd, P0 ;  /* 0x000000fd0800780c */ /* 0x000fda0000704470 */
[----:B------:R-:W-:Y:S01]  /*05b0*/  @!P0 IMAD.MOV.U32 R7, RZ, RZ, RZ ;  /* 0x000000ffff078224 */ /* 0x000fe200078e00ff */
[----:B------:R-:W-:Y:S06]  /*05c0*/  @!P0 BRA `(.L_x_5) ;  /* 0x00000000005c8947 */ /* 0x000fec0003800000 */
[----:B------:R-:W-:Y:S02]  /*05d0*/  FSETP.GTU.FTZ.AND P0, PT, |R0|, +INF , PT ;  /* 0x7f8000000000780b */ /* 0x000fe40003f1c200 */
[----:B------:R-:W-:-:S04]  /*05e0*/  FSETP.GTU.FTZ.AND P1, PT, |R3|, +INF , PT ;  /* 0x7f8000000300780b */ /* 0x000fc80003f3c200 */
[----:B------:R-:W-:-:S13]  /*05f0*/  PLOP3.LUT P0, PT, P0, P1, PT, 0xf8, 0x8f ;  /* 0x00000000008f781c */ /* 0x000fda0000703f70 */
[----:B------:R-:W-:Y:S05]  /*0600*/  @P0 BRA `(.L_x_6) ;  /* 0x0000000400440947 */ /* 0x000fea0003800000 */
[----:B------:R-:W-:-:S13]  /*0610*/  LOP3.LUT P0, RZ, R3, 0x7fffffff, R0, 0xc8, !PT ;  /* 0x7fffffff03ff7812 */ /* 0x000fda000780c800 */
[----:B------:R-:W-:Y:S05]  /*0620*/  @!P0 BRA `(.L_x_7) ;  /* 0x0000000400348947 */ /* 0x000fea0003800000 */
[C---:B------:R-:W-:Y:S02]  /*0630*/  FSETP.NEU.FTZ.AND P2, PT, |R0|.reuse, +INF , PT ;  /* 0x7f8000000000780b */ /* 0x040fe40003f5d200 */
[----:B------:R-:W-:Y:S02]  /*0640*/  FSETP.NEU.FTZ.AND P1, PT, |R3|, +INF , PT ;  /* 0x7f8000000300780b */ /* 0x000fe40003f3d200 */
[----:B------:R-:W-:-:S11]  /*0650*/  FSETP.NEU.FTZ.AND P0, PT, |R0|, +INF , PT ;  /* 0x7f8000000000780b */ /* 0x000fd60003f1d200 */
[----:B------:R-:W-:Y:S05]  /*0660*/  @!P1 BRA !P2, `(.L_x_7) ;  /* 0x0000000400249947 */ /* 0x000fea0005000000 */
[----:B------:R-:W-:-:S04]  /*0670*/  LOP3.LUT P2, RZ, R0, 0x7fffffff, RZ, 0xc0, !PT ;  /* 0x7fffffff00ff7812 */ /* 0x000fc8000784c0ff */
[----:B------:R-:W-:-:S13]  /*0680*/  PLOP3.LUT P1, PT, P1, P2, PT, 0x2f, 0xf2 ;  /* 0x0000000000f2781c */ /* 0x000fda0000f24577 */
[----:B------:R-:W-:Y:S05]  /*0690*/  @P1 BRA `(.L_x_8) ;  /* 0x0000000400101947 */ /* 0x000fea0003800000 */
[----:B------:R-:W-:-:S04]  /*06a0*/  LOP3.LUT P1, RZ, R3, 0x7fffffff, RZ, 0xc0, !PT ;  /* 0x7fffffff03ff7812 */ /* 0x000fc8000782c0ff */
[----:B------:R-:W-:-:S13]  /*06b0*/  PLOP3.LUT P0, PT, P0, P1, PT, 0x2f, 0xf2 ;  /* 0x0000000000f2781c */ /* 0x000fda0000702577 */
[----:B------:R-:W-:Y:S05]  /*06c0*/  @P0 BRA `(.L_x_9) ;  /* 0x0000000000f80947 */ /* 0x000fea0003800000 */
[----:B------:R-:W-:Y:S02]  /*06d0*/  ISETP.GE.AND P0, PT, R8, RZ, PT ;  /* 0x000000ff0800720c */ /* 0x000fe40003f06270 */
[----:B------:R-:W-:-:S11]  /*06e0*/  ISETP.GE.AND P1, PT, R9, RZ, PT ;  /* 0x000000ff0900720c */ /* 0x000fd60003f26270 */
[----:B------:R-:W-:Y:S02]  /*06f0*/  @P0 IMAD.MOV.U32 R7, RZ, RZ, RZ ;  /* 0x000000ffff070224 */ /* 0x000fe400078e00ff */
[----:B------:R-:W-:Y:S01]  /*0700*/  @!P0 FFMA R0, R0, 1.84467440737095516160e+19, RZ ;  /* 0x5f80000000008823 */ /* 0x000fe200000000ff */
[----:B------:R-:W-:Y:S02]  /*0710*/  @!P0 IMAD.MOV.U32 R7, RZ, RZ, -0x40 ;  /* 0xffffffc0ff078424 */ /* 0x000fe400078e00ff */
[----:B------:R-:W-:-:S03]  /*0720*/  @!P1 FFMA R3, R3, 1.84467440737095516160e+19, RZ ;  /* 0x5f80000003039823 */ /* 0x000fc600000000ff */
[----:B------:R-:W-:-:S07]  /*0730*/  @!P1 IADD3 R7, PT, PT, R7, 0x40, RZ ;  /* 0x0000004007079810 */ /* 0x000fce0007ffe0ff */
.L_x_5:
[----:B------:R-:W-:-:S05]  /*0740*/  LEA R8, R12, 0xc0800000, 0x17 ;  /* 0xc08000000c087811 */ /* 0x000fca00078eb8ff */
[----:B------:R-:W-:Y:S02]  /*0750*/  IMAD.IADD R8, R3, 0x1, -R8 ;  /* 0x0000000103087824 */ /* 0x000fe400078e0a08 */
[----:B------:R-:W-:Y:S02]  /*0760*/  VIADD R3, R10, 0xffffff81 ;  /* 0xffffff810a037836 */ /* 0x000fe40000000000 */
[----:B------:R0:W1:Y:S01]  /*0770*/  MUFU.RCP R9, R8 ;  /* 0x0000000800097308 */ /* 0x0000620000001000 */
[----:B------:R-:W-:Y:S01]  /*0780*/  FADD.FTZ R11, -R8, -RZ ;  /* 0x800000ff080b7221 */ /* 0x000fe20000010100 */
[C---:B------:R-:W-:Y:S01]  /*0790*/  IMAD R0, R3.reuse, -0x800000, R0 ;  /* 0xff80000003007824 */ /* 0x040fe200078e0200 */
[----:B0-----:R-:W-:-:S05]  /*07a0*/  IADD3 R8, PT, PT, R3, 0x7f, -R12 ;  /* 0x0000007f03087810 */ /* 0x001fca0007ffe80c */
[----:B------:R-:W-:Y:S02]  /*07b0*/  IMAD.IADD R8, R8, 0x1, R7 ;  /* 0x0000000108087824 */ /* 0x000fe400078e0207 */
[----:B-1----:R-:W-:-:S04]  /*07c0*/  FFMA R10, R9, R11, 1 ;  /* 0x3f800000090a7423 */ /* 0x002fc8000000000b */
[----:B------:R-:W-:-:S04]  /*07d0*/  FFMA R14, R9, R10, R9 ;  /* 0x0000000a090e7223 */ /* 0x000fc80000000009 */
[----:B------:R-:W-:-:S04]  /*07e0*/  FFMA R9, R0, R14, RZ ;  /* 0x0000000e00097223 */ /* 0x000fc800000000ff */
[----:B------:R-:W-:-:S04]  /*07f0*/  FFMA R10, R11, R9, R0 ;  /* 0x000000090b0a7223 */ /* 0x000fc80000000000 */
[----:B------:R-:W-:-:S04]  /*0800*/  FFMA R9, R14, R10, R9 ;  /* 0x0000000a0e097223 */ /* 0x000fc80000000009 */
[----:B------:R-:W-:-:S04]  /*0810*/  FFMA R10, R11, R9, R0 ;  /* 0x000000090b0a7223 */ /* 0x000fc80000000000 */
[----:B------:R-:W-:-:S05]  /*0820*/  FFMA R0, R14, R10, R9 ;  /* 0x0000000a0e007223 */ /* 0x000fca0000000009 */
[----:B------:R-:W-:-:S04]  /*0830*/  SHF.R.U32.HI R3, RZ, 0x17, R0 ;  /* 0x00000017ff037819 */ /* 0x000fc80000011600 */
[----:B------:R-:W-:-:S04]  /*0840*/  LOP3.LUT R3, R3, 0xff, RZ, 0xc0, !PT ;  /* 0x000000ff03037812 */ /* 0x000fc800078ec0ff */
[----:B------:R-:W-:-:S05]  /*0850*/  IADD3 R11, PT, PT, R3, R8, RZ ;  /* 0x00000008030b7210 */ /* 0x000fca0007ffe0ff */
[----:B------:R-:W-:-:S05]  /*0860*/  VIADD R3, R11, 0xffffffff ;  /* 0xffffffff0b037836 */ /* 0x000fca0000000000 */
[----:B------:R-:W-:-:S13]  /*0870*/  ISETP.GE.U32.AND P0, PT, R3, 0xfe, PT ;  /* 0x000000fe0300780c */ /* 0x000fda0003f06070 */
[----:B------:R-:W-:Y:S05]  /*0880*/  @!P0 BRA `(.L_x_10) ;  /* 0x0000000000808947 */ /* 0x000fea0003800000 */
[----:B------:R-:W-:-:S13]  /*0890*/  ISETP.GT.AND P0, PT, R11, 0xfe, PT ;  /* 0x000000fe0b00780c */ /* 0x000fda0003f04270 */
[----:B------:R-:W-:Y:S05]  /*08a0*/  @P0 BRA `(.L_x_11) ;  /* 0x00000000006c0947 */ /* 0x000fea0003800000 */
[----:B------:R-:W-:-:S13]  /*08b0*/  ISETP.GE.AND P0, PT, R11, 0x1, PT ;  /* 0x000000010b00780c */ /* 0x000fda0003f06270 */
[----:B------:R-:W-:Y:S05]  /*08c0*/  @P0 BRA `(.L_x_12) ;  /* 0x0000000000980947 */ /* 0x000fea0003800000 */
[----:B------:R-:W-:Y:S02]  /*08d0*/  ISETP.GE.AND P0, PT, R11, -0x18, PT ;  /* 0xffffffe80b00780c */ /* 0x000fe40003f06270 */
[----:B------:R-:W-:-:S11]  /*08e0*/  LOP3.LUT R0, R0, 0x80000000, RZ, 0xc0, !PT ;  /* 0x8000000000007812 */ /* 0x000fd600078ec0ff */
[----:B------:R-:W-:Y:S05]  /*08f0*/  @!P0 BRA `(.L_x_12) ;  /* 0x00000000008c8947 */ /* 0x000fea0003800000 */
[CCC-:B------:R-:W-:Y:S01]  /*0900*/  FFMA.RZ R3, R14.reuse, R10.reuse, R9.reuse ;  /* 0x0000000a0e037223 */ /* 0x1c0fe2000000c009 */
[CCC-:B------:R-:W-:Y:S01]  /*0910*/  FFMA.RM R8, R14.reuse, R10.reuse, R9.reuse ;  /* 0x0000000a0e087223 */ /* 0x1c0fe20000004009 */
[C---:B------:R-:W-:Y:S02]  /*0920*/  ISETP.NE.AND P2, PT, R11.reuse, RZ, PT ;  /* 0x000000ff0b00720c */ /* 0x040fe40003f45270 */
[----:B------:R-:W-:Y:S02]  /*0930*/  ISETP.NE.AND P1, PT, R11, RZ, PT ;  /* 0x000000ff0b00720c */ /* 0x000fe40003f25270 */
[----:B------:R-:W-:Y:S01]  /*0940*/  LOP3.LUT R7, R3, 0x7fffff, RZ, 0xc0, !PT ;  /* 0x007fffff03077812 */ /* 0x000fe200078ec0ff */
[----:B------:R-:W-:Y:S01]  /*0950*/  FFMA.RP R3, R14, R10, R9 ;  /* 0x0000000a0e037223 */ /* 0x000fe20000008009 */
[----:B------:R-:W-:Y:S02]  /*0960*/  VIADD R10, R11, 0x20 ;  /* 0x000000200b0a7836 */ /* 0x000fe40000000000 */
[----:B------:R-:W-:Y:S01]  /*0970*/  LOP3.LUT R7, R7, 0x800000, RZ, 0xfc, !PT ;  /* 0x0080000007077812 */ /* 0x000fe200078efcff */
[----:B------:R-:W-:Y:S01]  /*0980*/  IMAD.MOV R9, RZ, RZ, -R11 ;  /* 0x000000ffff097224 */ /* 0x000fe200078e0a0b */
[----:B------:R-:W-:-:S02]  /*0990*/  FSETP.NEU.FTZ.AND P0, PT, R3, R8, PT ;  /* 0x000000080300720b */ /* 0x000fc40003f1d000 */
[----:B------:R-:W-:Y:S02]  /*09a0*/  SHF.L.U32 R10, R7, R10, RZ ;  /* 0x0000000a070a7219 */ /* 0x000fe400000006ff */
[----:B------:R-:W-:Y:S02]  /*09b0*/  SEL R8, R9, RZ, P2 ;  /* 0x000000ff09087207 */ /* 0x000fe40001000000 */
[----:B------:R-:W-:Y:S02]  /*09c0*/  ISETP.NE.AND P1, PT, R10, RZ, P1 ;  /* 0x000000ff0a00720c */ /* 0x000fe40000f25270 */
[----:B------:R-:W-:Y:S02]  /*09d0*/  SHF.R.U32.HI R8, RZ, R8, R7 ;  /* 0x00000008ff087219 */ /* 0x000fe40000011607 */
[----:B------:R-:W-:Y:S02]  /*09e0*/  PLOP3.LUT P0, PT, P0, P1, PT, 0xf8, 0x8f ;  /* 0x00000000008f781c */ /* 0x000fe40000703f70 */
[----:B------:R-:W-:-:S02]  /*09f0*/  SHF.R.U32.HI R10, RZ, 0x1, R8 ;  /* 0x00000001ff0a7819 */ /* 0x000fc40000011608 */
[----:B------:R-:W-:-:S04]  /*0a00*/  SEL R3, RZ, 0x1, !P0 ;  /* 0x00000001ff037807 */ /* 0x000fc80004000000 */
[----:B------:R-:W-:-:S04]  /*0a10*/  LOP3.LUT R3, R3, 0x1, R10, 0xf8, !PT ;  /* 0x0000000103037812 */ /* 0x000fc800078ef80a */
[----:B------:R-:W-:-:S04]  /*0a20*/  LOP3.LUT R3, R3, R8, RZ, 0xc0, !PT ;  /* 0x0000000803037212 */ /* 0x000fc800078ec0ff */
[----:B------:R-:W-:-:S04]  /*0a30*/  IADD3 R3, PT, PT, R10, R3, RZ ;  /* 0x000000030a037210 */ /* 0x000fc80007ffe0ff */
[----:B------:R-:W-:Y:S01]  /*0a40*/  LOP3.LUT R0, R3, R0, RZ, 0xfc, !PT ;  /* 0x0000000003007212 */ /* 0x000fe200078efcff */
[----:B------:R-:W-:Y:S06]  /*0a50*/  BRA `(.L_x_12) ;  /* 0x0000000000347947 */ /* 0x000fec0003800000 */
.L_x_11:
[----:B------:R-:W-:-:S04]  /*0a60*/  LOP3.LUT R0, R0, 0x80000000, RZ, 0xc0, !PT ;  /* 0x8000000000007812 */ /* 0x000fc800078ec0ff */
[----:B------:R-:W-:Y:S01]  /*0a70*/  LOP3.LUT R0, R0, 0x7f800000, RZ, 0xfc, !PT ;  /* 0x7f80000000007812 */ /* 0x000fe200078efcff */
[----:B------:R-:W-:Y:S06]  /*0a80*/  BRA `(.L_x_12) ;  /* 0x0000000000287947 */ /* 0x000fec0003800000 */
.L_x_10:
[----:B------:R-:W-:Y:S01]  /*0a90*/  IMAD R0, R8, 0x800000, R0 ;  /* 0x0080000008007824 */ /* 0x000fe200078e0200 */
[----:B------:R-:W-:Y:S06]  /*0aa0*/  BRA `(.L_x_12) ;  /* 0x0000000000207947 */ /* 0x000fec0003800000 */
.L_x_9:
[----:B------:R-:W-:-:S04]  /*0ab0*/  LOP3.LUT R0, R3, 0x80000000, R0, 0x48, !PT ;  /* 0x8000000003007812 */ /* 0x000fc800078e4800 */
[----:B------:R-:W-:Y:S01]  /*0ac0*/  LOP3.LUT R0, R0, 0x7f800000, RZ, 0xfc, !PT ;  /* 0x7f80000000007812 */ /* 0x000fe200078efcff */
[----:B------:R-:W-:Y:S06]  /*0ad0*/  BRA `(.L_x_12) ;  /* 0x0000000000147947 */ /* 0x000fec0003800000 */
.L_x_8:
[----:B------:R-:W-:Y:S01]  /*0ae0*/  LOP3.LUT R0, R3, 0x80000000, R0, 0x48, !PT ;  /* 0x8000000003007812 */ /* 0x000fe200078e4800 */
[----:B------:R-:W-:Y:S06]  /*0af0*/  BRA `(.L_x_12) ;  /* 0x00000000000c7947 */ /* 0x000fec0003800000 */
.L_x_7:
[----:B------:R-:W0:Y:S01]  /*0b00*/  MUFU.RSQ R0, -QNAN ;  /* 0xffc0000000007908 */ /* 0x000e220000001400 */
[----:B------:R-:W-:Y:S05]  /*0b10*/  BRA `(.L_x_12) ;  /* 0x0000000000047947 */ /* 0x000fea0003800000 */
.L_x_6:
[----:B------:R-:W-:-:S07]  /*0b20*/  FADD.FTZ R0, R0, R3 ;  /* 0x0000000300007221 */ /* 0x000fce0000010000 */
.L_x_12:
[----:B------:R-:W-:-:S04]  /*0b30*/  IMAD.MOV.U32 R7, RZ, RZ, 0x0 ;  /* 0x00000000ff077424 */ /* 0x000fc800078e00ff */
[----:B0-----:R-:W-:Y:S05]  /*0b40*/  RET.REL.NODEC R6 `(_Z12mandelKernelffffPiiiiii) ;  /* 0xfffffff4062c7950 */ /* 0x001fea0003c3ffff */
.L_x_13:
[----:B------:R-:W-:-:S00]  /*0b50*/  BRA `(.L_x_13) ;  /* 0xfffffffc00fc7947 */ /* 0x000fc0000383ffff */
[----:B------:R-:W-:-:S00]  /*0b60*/  NOP ;  /* 0x0000000000007918 */ /* 0x000fc00000000000 */
        /* <DEDUP_REMOVED lines=9> */
.L_x_14:


//--------------------- .nv.shared.reserved.0     --------------------------
	.section	.nv.shared.reserved.0,"aw",@nobits
	.weak		__nv_reservedSMEM_offset_0_alias
	.size		__nv_reservedSMEM_offset_0_alias, 0, 64
	.other		__nv_reservedSMEM_offset_0_alias,@"STO_CUDA_RESERVED_SHARED STV_DEFAULT"
__nv_reservedSMEM_offset_0_alias:
	.zero		0
	.zero		64


//--------------------- .nv.constant0._Z12mandelKernelffffPiiiiii --------------------------
	.section	.nv.constant0._Z12mandelKernelffffPiiiiii,"a",@progbits
	.sectionflags	@""
	.align	4
.nv.constant0._Z12mandelKernelffffPiiiiii:
	.zero		940


//--------------------- SYMBOLS --------------------------

	.type		.nv.reservedSmem.offset0,@object
	.size		.nv.reservedSmem.offset0,0x4
